//
// Generated by NVIDIA NVVM Compiler
//
// Compiler Build ID: CL-36424714
// Cuda compilation tools, release 13.0, V13.0.88
// Based on NVVM 20.0.0
//

.version 9.0
.target sm_100
.address_size 64

	// .globl	_Z5test1v

.visible .entry _Z5test1v()
{


	ret;

}
	// .globl	_Z5test2i
.visible .entry _Z5test2i(
	.param .u32 _Z5test2i_param_0
)
{


	ret;

}


// ===== COMPILED SASS (sm_100) =====

	.target	sm_100

	.elftype	@"ET_EXEC"


//--------------------- .note.nv.tkinfo           --------------------------
	.section	.note.nv.tkinfo,"",@"SHT_NOTE"
	.sectionflags	@"SHF_NOTE_NV_TKINFO"
	.tkinfo
        /*0018*/ 	.word	0x00000002
        /*0030*/ 	.string	""
        /*0030*/ 	.string	"ptxas"
        /*0030*/ 	.string	"Cuda compilation tools, release 13.0, V13.0.88"
        /*0030*/ 	.string	"Build cuda_13.0.r13.0/compiler.36424714_0"
        /*0030*/ 	.string	"-arch sm_100 -m 64 "



//--------------------- .note.nv.cuinfo           --------------------------
	.section	.note.nv.cuinfo,"",@"SHT_NOTE"
	.sectionflags	@"SHF_NOTE_NV_CUINFO"
        /*0018*/ 	.short	0x0002
        /*001a*/ 	.short	0x0064
        /*001c*/ 	.short	0x0082
	.zero		2


//--------------------- .nv.info                  --------------------------
	.section	.nv.info,"",@"SHT_CUDA_INFO"
	.align	4


	//----- nvinfo : EIATTR_REGCOUNT
	.align		4
        /*0000*/ 	.byte	0x04, 0x2f
        /*0002*/ 	.short	(.L_1 - .L_0)
	.align		4
.L_0:
        /*0004*/ 	.word	index@(_Z5test1v)
        /*0008*/ 	.word	0x00000004


	//----- nvinfo : EIATTR_FRAME_SIZE
	.align		4
.L_1:
        /*000c*/ 	.byte	0x04, 0x11
        /*000e*/ 	.short	(.L_3 - .L_2)
	.align		4
.L_2:
        /*0010*/ 	.word	index@(_Z5test1v)
        /*0014*/ 	.word	0x00000000


	//----- nvinfo : EIATTR_REGCOUNT
	.align		4
.L_3:
        /*0018*/ 	.byte	0x04, 0x2f
        /*001a*/ 	.short	(.L_5 - .L_4)
	.align		4
.L_4:
        /*001c*/ 	.word	index@(_Z5test2i)
        /*0020*/ 	.word	0x00000004


	//----- nvinfo : EIATTR_FRAME_SIZE
	.align		4
.L_5:
        /*0024*/ 	.byte	0x04, 0x11
        /*0026*/ 	.short	(.L_7 - .L_6)
	.align		4
.L_6:
        /*0028*/ 	.word	index@(_Z5test2i)
        /*002c*/ 	.word	0x00000000


	//----- nvinfo : EIATTR_MIN_STACK_SIZE
	.align		4
.L_7:
        /*0030*/ 	.byte	0x04, 0x12
        /*0032*/ 	.short	(.L_9 - .L_8)
	.align		4
.L_8:
        /*0034*/ 	.word	index@(_Z5test2i)
        /*0038*/ 	.word	0x00000000


	//----- nvinfo : EIATTR_MIN_STACK_SIZE
	.align		4
.L_9:
        /*003c*/ 	.byte	0x04, 0x12
        /*003e*/ 	.short	(.L_11 - .L_10)
	.align		4
.L_10:
        /*0040*/ 	.word	index@(_Z5test1v)
        /*0044*/ 	.word	0x00000000
.L_11:


//--------------------- .nv.compat                --------------------------
	.section	.nv.compat,"",@"SHT_CUDA_COMPAT_INFO"
	.align	4
        /*0000*/ 	.byte	0x02, 0x09, 0x00, 0x00, 0x02, 0x02, 0x01, 0x00, 0x02, 0x05, 0x05, 0x00, 0x03, 0x07, 0x01, 0x01
        /*0010*/ 	.byte	0x02, 0x03, 0x00, 0x00, 0x02, 0x06, 0x01, 0x00, 0x04, 0x0b, 0x08, 0x00, 0x09, 0x00, 0x00, 0x00
        /*0020*/ 	.byte	0x00, 0x00, 0x00, 0x00


//--------------------- .nv.info._Z5test2i        --------------------------
	.section	.nv.info._Z5test2i,"",@"SHT_CUDA_INFO"
	.sectionflags	@""
	.align	4


	//----- nvinfo : EIATTR_CUDA_API_VERSION
	.align		4
        /*0000*/ 	.byte	0x04, 0x37
        /*0002*/ 	.short	(.L_13 - .L_12)
.L_12:
        /*0004*/ 	.word	0x00000082


	//----- nvinfo : EIATTR_KPARAM_INFO
	.align		4
.L_13:
        /*0008*/ 	.byte	0x04, 0x17
        /*000a*/ 	.short	(.L_15 - .L_14)
.L_14:
        /*000c*/ 	.word	0x00000000
        /*0010*/ 	.short	0x0000
        /*0012*/ 	.short	0x0000
        /*0014*/ 	.byte	0x00, 0xf0, 0x11, 0x00


	//----- nvinfo : EIATTR_SPARSE_MMA_MASK
	.align		4
.L_15:
        /*0018*/ 	.byte	0x03, 0x50
        /*001a*/ 	.short	0x0000


	//----- nvinfo : EIATTR_MAXREG_COUNT
	.align		4
        /*001c*/ 	.byte	0x03, 0x1b
        /*001e*/ 	.short	0x00ff


	//----- nvinfo : EIATTR_MERCURY_ISA_VERSION
	.align		4
        /*0020*/ 	.byte	0x03, 0x5f
        /*0022*/ 	.short	0x0101


	//----- nvinfo : EIATTR_VRC_CTA_INIT_COUNT
	.align		4
        /*0024*/ 	.byte	0x02, 0x4a
	.zero		1
	.zero		1


	//----- nvinfo : EIATTR_EXIT_INSTR_OFFSETS
	.align		4
        /*0028*/ 	.byte	0x04, 0x1c
        /*002a*/ 	.short	(.L_17 - .L_16)


	//   ....[0]....
.L_16:
        /*002c*/ 	.word	0x00000010


	//----- nvinfo : EIATTR_CBANK_PARAM_SIZE
	.align		4
.L_17:
        /*0030*/ 	.byte	0x03, 0x19
        /*0032*/ 	.short	0x0004


	//----- nvinfo : EIATTR_PARAM_CBANK
	.align		4
        /*0034*/ 	.byte	0x04, 0x0a
        /*0036*/ 	.short	(.L_19 - .L_18)
	.align		4
.L_18:
        /*0038*/ 	.word	index@(.nv.constant0._Z5test2i)
        /*003c*/ 	.short	0x0380
        /*003e*/ 	.short	0x0004


	//----- nvinfo : EIATTR_SW_WAR
	.align		4
.L_19:
        /*0040*/ 	.byte	0x04, 0x36
        /*0042*/ 	.short	(.L_21 - .L_20)
.L_20:
        /*0044*/ 	.word	0x00000008
.L_21:


//--------------------- .nv.info._Z5test1v        --------------------------
	.section	.nv.info._Z5test1v,"",@"SHT_CUDA_INFO"
	.sectionflags	@""
	.align	4


	//----- nvinfo : EIATTR_CUDA_API_VERSION
	.align		4
        /*0000*/ 	.byte	0x04, 0x37
        /*0002*/ 	.short	(.L_23 - .L_22)
.L_22:
        /*0004*/ 	.word	0x00000082


	//----- nvinfo : EIATTR_SPARSE_MMA_MASK
	.align		4
.L_23:
        /*0008*/ 	.byte	0x03, 0x50
        /*000a*/ 	.short	0x0000


	//----- nvinfo : EIATTR_MAXREG_COUNT
	.align		4
        /*000c*/ 	.byte	0x03, 0x1b
        /*000e*/ 	.short	0x00ff


	//----- nvinfo : EIATTR_MERCURY_ISA_VERSION
	.align		4
        /*0010*/ 	.byte	0x03, 0x5f
        /*0012*/ 	.short	0x0101


	//----- nvinfo : EIATTR_VRC_CTA_INIT_COUNT
	.align		4
        /*0014*/ 	.byte	0x02, 0x4a
	.zero		1
	.zero		1


	//----- nvinfo : EIATTR_EXIT_INSTR_OFFSETS
	.align		4
        /*0018*/ 	.byte	0x04, 0x1c
        /*001a*/ 	.short	(.L_25 - .L_24)


	//   ....[0]....
.L_24:
        /*001c*/ 	.word	0x00000010


	//----- nvinfo : EIATTR_SW_WAR
	.align		4
.L_25:
        /*0020*/ 	.byte	0x04, 0x36
        /*0022*/ 	.short	(.L_27 - .L_26)
.L_26:
        /*0024*/ 	.word	0x00000008
.L_27:


//--------------------- .nv.callgraph             --------------------------
	.section	.nv.callgraph,"",@"SHT_CUDA_CALLGRAPH"
	.align	4
	.sectionentsize	8
	.align		4
        /*0000*/ 	.word	0x00000000
	.align		4
        /*0004*/ 	.word	0xffffffff
	.align		4
        /*0008*/ 	.word	0x00000000
	.align		4
        /*000c*/ 	.word	0xfffffffe
	.align		4
        /*0010*/ 	.word	0x00000000
	.align		4
        /*0014*/ 	.word	0xfffffffd
	.align		4
        /*0018*/ 	.word	0x00000000
	.align		4
        /*001c*/ 	.word	0xfffffffc


//--------------------- .text._Z5test2i           --------------------------
	.section	.text._Z5test2i,"ax",@progbits
	.align	128
        .global         _Z5test2i
        .type           _Z5test2i,@function
        .size           _Z5test2i,(.L_x_2 - _Z5test2i)
        .other          _Z5test2i,@"STO_CUDA_ENTRY STV_DEFAULT"
_Z5test2i:
.text._Z5test2i:
[----:B------:R-:W-:Y:S01]  /*0000*/  LDC R1, c[0x0][0x37c] ;  /* 0x0000df00ff017b82 */ /* 0x000fe20000000800 */
[----:B------:R-:W-:Y:S05]  /*0010*/  EXIT ;  /* 0x000000000000794d */ /* 0x000fea0003800000 */
.L_x_0:
[----:B------:R-:W-:-:S00]  /*0020*/  BRA `(.L_x_0) ;  /* 0xfffffffc00fc7947 */ /* 0x000fc0000383ffff */
[----:B------:R-:W-:-:S00]  /*0030*/  NOP ;  /* 0x0000000000007918 */ /* 0x000fc00000000000 */
        /* <DEDUP_REMOVED lines=12> */
.L_x_2:


//--------------------- .text._Z5test1v           --------------------------
	.section	.text._Z5test1v,"ax",@progbits
	.align	128
        .global         _Z5test1v
        .type           _Z5test1v,@function
        .size           _Z5test1v,(.L_x_3 - _Z5test1v)
        .other          _Z5test1v,@"STO_CUDA_ENTRY STV_DEFAULT"
_Z5test1v:
.text._Z5test1v:
[----:B------:R-:W-:Y:S01]  /*0000*/  LDC R1, c[0x0][0x37c] ;  /* 0x0000df00ff017b82 */ /* 0x000fe20000000800 */
[----:B------:R-:W-:Y:S05]  /*0010*/  EXIT ;  /* 0x000000000000794d */ /* 0x000fea0003800000 */
.L_x_1:
        /* <DEDUP_REMOVED lines=14> */
.L_x_3:


//--------------------- .nv.shared.reserved.0     --------------------------
	.section	.nv.shared.reserved.0,"aw",@nobits
	.weak		__nv_reservedSMEM_offset_0_alias
	.size		__nv_reservedSMEM_offset_0_alias, 0, 64
	.other		__nv_reservedSMEM_offset_0_alias,@"STO_CUDA_RESERVED_SHARED STV_DEFAULT"
__nv_reservedSMEM_offset_0_alias:
	.zero		0
	.zero		64


//--------------------- .nv.constant0._Z5test2i   --------------------------
	.section	.nv.constant0._Z5test2i,"a",@progbits
	.sectionflags	@""
	.align	4
.nv.constant0._Z5test2i:
	.zero		900


//--------------------- .nv.constant0._Z5test1v   --------------------------
	.section	.nv.constant0._Z5test1v,"a",@progbits
	.sectionflags	@""
	.align	4
.nv.constant0._Z5test1v:
	.zero		896


//--------------------- SYMBOLS --------------------------

	.type		.nv.reservedSmem.offset0,@object
	.size		.nv.reservedSmem.offset0,0x4
